//
// Generated by NVIDIA NVVM Compiler
//
// Compiler Build ID: CL-36424714
// Cuda compilation tools, release 13.0, V13.0.88
// Based on NVVM 20.0.0
//

.version 9.0
.target sm_100
.address_size 64

	// .globl	_Z9PrefixSumPfS_ii
// _ZZ9PrefixSumPfS_iiE4temp has been demoted

.visible .entry _Z9PrefixSumPfS_ii(
	.param .u64 .ptr .align 1 _Z9PrefixSumPfS_ii_param_0,
	.param .u64 .ptr .align 1 _Z9PrefixSumPfS_ii_param_1,
	.param .u32 _Z9PrefixSumPfS_ii_param_2,
	.param .u32 _Z9PrefixSumPfS_ii_param_3
)
{
	.reg .pred 	%p<7>;
	.reg .b32 	%r<15>;
	.reg .b32 	%f<9>;
	.reg .b64 	%rd<9>;
	// demoted variable
	.shared .align 4 .b8 _ZZ9PrefixSumPfS_iiE4temp[4096];
	ld.param.u64 	%rd1, [_Z9PrefixSumPfS_ii_param_0];
	ld.param.u64 	%rd2, [_Z9PrefixSumPfS_ii_param_1];
	ld.param.u32 	%r5, [_Z9PrefixSumPfS_ii_param_2];
	ld.param.u32 	%r6, [_Z9PrefixSumPfS_ii_param_3];
	mov.u32 	%r1, %tid.x;
	setp.ge.s32 	%p1, %r1, %r5;
	shl.b32 	%r7, %r1, 2;
	mov.u32 	%r8, _ZZ9PrefixSumPfS_iiE4temp;
	add.s32 	%r2, %r8, %r7;
	@%p1 bra 	$L__BB0_2;
	cvta.to.global.u64 	%rd3, %rd1;
	mul.wide.u32 	%rd4, %r1, 4;
	add.s64 	%rd5, %rd3, %rd4;
	ld.global.f32 	%f3, [%rd5];
	st.shared.f32 	[%r2], %f3;
$L__BB0_2:
	bar.sync 	0;
	setp.lt.s32 	%p2, %r6, 2;
	@%p2 bra 	$L__BB0_9;
	mov.b32 	%r14, 1;
$L__BB0_4:
	setp.lt.u32 	%p3, %r1, %r14;
	mov.f32 	%f8, 0f00000000;
	@%p3 bra 	$L__BB0_6;
	sub.s32 	%r10, %r1, %r14;
	shl.b32 	%r11, %r10, 2;
	add.s32 	%r13, %r8, %r11;
	ld.shared.f32 	%f8, [%r13];
$L__BB0_6:
	setp.ge.s32 	%p4, %r1, %r5;
	bar.sync 	0;
	@%p4 bra 	$L__BB0_8;
	ld.shared.f32 	%f5, [%r2];
	add.f32 	%f6, %f8, %f5;
	st.shared.f32 	[%r2], %f6;
$L__BB0_8:
	bar.sync 	0;
	shl.b32 	%r14, %r14, 1;
	setp.lt.s32 	%p5, %r14, %r6;
	@%p5 bra 	$L__BB0_4;
$L__BB0_9:
	setp.ge.s32 	%p6, %r1, %r5;
	@%p6 bra 	$L__BB0_11;
	ld.shared.f32 	%f7, [%r2];
	cvta.to.global.u64 	%rd6, %rd2;
	mul.wide.u32 	%rd7, %r1, 4;
	add.s64 	%rd8, %rd6, %rd7;
	st.global.f32 	[%rd8], %f7;
$L__BB0_11:
	ret;

}


// ===== COMPILED SASS (sm_100) =====

	.target	sm_100

	.elftype	@"ET_EXEC"


//--------------------- .note.nv.tkinfo           --------------------------
	.section	.note.nv.tkinfo,"",@"SHT_NOTE"
	.sectionflags	@"SHF_NOTE_NV_TKINFO"
	.tkinfo
        /*0018*/ 	.word	0x00000002
        /*0030*/ 	.string	""
        /*0030*/ 	.string	"ptxas"
        /*0030*/ 	.string	"Cuda compilation tools, release 13.0, V13.0.88"
        /*0030*/ 	.string	"Build cuda_13.0.r13.0/compiler.36424714_0"
        /*0030*/ 	.string	"-arch sm_100 -m 64 "



//--------------------- .note.nv.cuinfo           --------------------------
	.section	.note.nv.cuinfo,"",@"SHT_NOTE"
	.sectionflags	@"SHF_NOTE_NV_CUINFO"
        /*0018*/ 	.short	0x0002
        /*001a*/ 	.short	0x0064
        /*001c*/ 	.short	0x0082
	.zero		2


//--------------------- .nv.info                  --------------------------
	.section	.nv.info,"",@"SHT_CUDA_INFO"
	.align	4


	//----- nvinfo : EIATTR_REGCOUNT
	.align		4
        /*0000*/ 	.byte	0x04, 0x2f
        /*0002*/ 	.short	(.L_1 - .L_0)
	.align		4
.L_0:
        /*0004*/ 	.word	index@(_Z9PrefixSumPfS_ii)
        /*0008*/ 	.word	0x0000000a


	//----- nvinfo : EIATTR_FRAME_SIZE
	.align		4
.L_1:
        /*000c*/ 	.byte	0x04, 0x11
        /*000e*/ 	.short	(.L_3 - .L_2)
	.align		4
.L_2:
        /*0010*/ 	.word	index@(_Z9PrefixSumPfS_ii)
        /*0014*/ 	.word	0x00000000


	//----- nvinfo : EIATTR_MIN_STACK_SIZE
	.align		4
.L_3:
        /*0018*/ 	.byte	0x04, 0x12
        /*001a*/ 	.short	(.L_5 - .L_4)
	.align		4
.L_4:
        /*001c*/ 	.word	index@(_Z9PrefixSumPfS_ii)
        /*0020*/ 	.word	0x00000000
.L_5:


//--------------------- .nv.compat                --------------------------
	.section	.nv.compat,"",@"SHT_CUDA_COMPAT_INFO"
	.align	4
        /*0000*/ 	.byte	0x02, 0x09, 0x00, 0x00, 0x02, 0x02, 0x01, 0x00, 0x02, 0x05, 0x05, 0x00, 0x03, 0x07, 0x01, 0x01
        /*0010*/ 	.byte	0x02, 0x03, 0x00, 0x00, 0x02, 0x06, 0x01, 0x00, 0x04, 0x0b, 0x08, 0x00, 0x09, 0x00, 0x00, 0x00
        /*0020*/ 	.byte	0x00, 0x00, 0x00, 0x00


//--------------------- .nv.info._Z9PrefixSumPfS_ii --------------------------
	.section	.nv.info._Z9PrefixSumPfS_ii,"",@"SHT_CUDA_INFO"
	.sectionflags	@""
	.align	4


	//----- nvinfo : EIATTR_CUDA_API_VERSION
	.align		4
        /*0000*/ 	.byte	0x04, 0x37
        /*0002*/ 	.short	(.L_7 - .L_6)
.L_6:
        /*0004*/ 	.word	0x00000082


	//----- nvinfo : EIATTR_KPARAM_INFO
	.align		4
.L_7:
        /*0008*/ 	.byte	0x04, 0x17
        /*000a*/ 	.short	(.L_9 - .L_8)
.L_8:
        /*000c*/ 	.word	0x00000000
        /*0010*/ 	.short	0x0003
        /*0012*/ 	.short	0x0014
        /*0014*/ 	.byte	0x00, 0xf0, 0x11, 0x00


	//----- nvinfo : EIATTR_KPARAM_INFO
	.align		4
.L_9:
        /*0018*/ 	.byte	0x04, 0x17
        /*001a*/ 	.short	(.L_11 - .L_10)
.L_10:
        /*001c*/ 	.word	0x00000000
        /*0020*/ 	.short	0x0002
        /*0022*/ 	.short	0x0010
        /*0024*/ 	.byte	0x00, 0xf0, 0x11, 0x00


	//----- nvinfo : EIATTR_KPARAM_INFO
	.align		4
.L_11:
        /*0028*/ 	.byte	0x04, 0x17
        /*002a*/ 	.short	(.L_13 - .L_12)
.L_12:
        /*002c*/ 	.word	0x00000000
        /*0030*/ 	.short	0x0001
        /*0032*/ 	.short	0x0008
        /*0034*/ 	.byte	0x00, 0xf5, 0x21, 0x00


	//----- nvinfo : EIATTR_KPARAM_INFO
	.align		4
.L_13:
        /*0038*/ 	.byte	0x04, 0x17
        /*003a*/ 	.short	(.L_15 - .L_14)
.L_14:
        /*003c*/ 	.word	0x00000000
        /*0040*/ 	.short	0x0000
        /*0042*/ 	.short	0x0000
        /*0044*/ 	.byte	0x00, 0xf5, 0x21, 0x00


	//----- nvinfo : EIATTR_SPARSE_MMA_MASK
	.align		4
.L_15:
        /*0048*/ 	.byte	0x03, 0x50
        /*004a*/ 	.short	0x0000


	//----- nvinfo : EIATTR_MAXREG_COUNT
	.align		4
        /*004c*/ 	.byte	0x03, 0x1b
        /*004e*/ 	.short	0x00ff


	//----- nvinfo : EIATTR_NUM_BARRIERS
	.align		4
        /*0050*/ 	.byte	0x02, 0x4c
        /*0052*/ 	.byte	0x01
	.zero		1


	//----- nvinfo : EIATTR_MERCURY_ISA_VERSION
	.align		4
        /*0054*/ 	.byte	0x03, 0x5f
        /*0056*/ 	.short	0x0101


	//----- nvinfo : EIATTR_VRC_CTA_INIT_COUNT
	.align		4
        /*0058*/ 	.byte	0x02, 0x4a
	.zero		1
	.zero		1


	//----- nvinfo : EIATTR_EXIT_INSTR_OFFSETS
	.align		4
        /*005c*/ 	.byte	0x04, 0x1c
        /*005e*/ 	.short	(.L_17 - .L_16)


	//   ....[0]....
.L_16:
        /*0060*/ 	.word	0x00000220


	//   ....[1]....
        /*0064*/ 	.word	0x00000270


	//----- nvinfo : EIATTR_CBANK_PARAM_SIZE
	.align		4
.L_17:
        /*0068*/ 	.byte	0x03, 0x19
        /*006a*/ 	.short	0x0018


	//----- nvinfo : EIATTR_PARAM_CBANK
	.align		4
        /*006c*/ 	.byte	0x04, 0x0a
        /*006e*/ 	.short	(.L_19 - .L_18)
	.align		4
.L_18:
        /*0070*/ 	.word	index@(.nv.constant0._Z9PrefixSumPfS_ii)
        /*0074*/ 	.short	0x0380
        /*0076*/ 	.short	0x0018


	//----- nvinfo : EIATTR_SW_WAR
	.align		4
.L_19:
        /*0078*/ 	.byte	0x04, 0x36
        /*007a*/ 	.short	(.L_21 - .L_20)
.L_20:
        /*007c*/ 	.word	0x00000008
.L_21:


//--------------------- .nv.callgraph             --------------------------
	.section	.nv.callgraph,"",@"SHT_CUDA_CALLGRAPH"
	.align	4
	.sectionentsize	8
	.align		4
        /*0000*/ 	.word	0x00000000
	.align		4
        /*0004*/ 	.word	0xffffffff
	.align		4
        /*0008*/ 	.word	0x00000000
	.align		4
        /*000c*/ 	.word	0xfffffffe
	.align		4
        /*0010*/ 	.word	0x00000000
	.align		4
        /*0014*/ 	.word	0xfffffffd
	.align		4
        /*0018*/ 	.word	0x00000000
	.align		4
        /*001c*/ 	.word	0xfffffffc


//--------------------- .text._Z9PrefixSumPfS_ii  --------------------------
	.section	.text._Z9PrefixSumPfS_ii,"ax",@progbits
	.align	128
        .global         _Z9PrefixSumPfS_ii
        .type           _Z9PrefixSumPfS_ii,@function
        .size           _Z9PrefixSumPfS_ii,(.L_x_3 - _Z9PrefixSumPfS_ii)
        .other          _Z9PrefixSumPfS_ii,@"STO_CUDA_ENTRY STV_DEFAULT"
_Z9PrefixSumPfS_ii:
.text._Z9PrefixSumPfS_ii:
[----:B------:R-:W-:Y:S01]  /*0000*/  LDC R1, c[0x0][0x37c] ;  /* 0x0000df00ff017b82 */ /* 0x000fe20000000800 */
[----:B------:R-:W0:Y:S01]  /*0010*/  S2R R7, SR_TID.X ;  /* 0x0000000000077919 */ /* 0x000e220000002100 */
[----:B------:R-:W0:Y:S01]  /*0020*/  LDCU UR4, c[0x0][0x390] ;  /* 0x00007200ff0477ac */ /* 0x000e220008000800 */
[----:B------:R-:W1:Y:S05]  /*0030*/  LDCU.64 UR6, c[0x0][0x358] ;  /* 0x00006b00ff0677ac */ /* 0x000e6a0008000a00 */
[----:B------:R-:W2:Y:S01]  /*0040*/  S2UR UR5, SR_CgaCtaId ;  /* 0x00000000000579c3 */ /* 0x000ea20000008800 */
[----:B------:R-:W3:Y:S01]  /*0050*/  LDCU UR8, c[0x0][0x394] ;  /* 0x00007280ff0877ac */ /* 0x000ee20008000800 */
[----:B0-----:R-:W-:-:S13]  /*0060*/  ISETP.GE.AND P0, PT, R7, UR4, PT ;  /* 0x0000000407007c0c */ /* 0x001fda000bf06270 */
[----:B------:R-:W0:Y:S02]  /*0070*/  @!P0 LDC.64 R2, c[0x0][0x380] ;  /* 0x0000e000ff028b82 */ /* 0x000e240000000a00 */
[----:B0-----:R-:W-:-:S06]  /*0080*/  @!P0 IMAD.WIDE.U32 R2, R7, 0x4, R2 ;  /* 0x0000000407028825 */ /* 0x001fcc00078e0002 */
[----:B-1----:R-:W4:Y:S01]  /*0090*/  @!P0 LDG.E R3, desc[UR6][R2.64] ;  /* 0x0000000602038981 */ /* 0x002f22000c1e1900 */
[----:B------:R-:W-:Y:S01]  /*00a0*/  UMOV UR4, 0x400 ;  /* 0x0000040000047882 */ /* 0x000fe20000000000 */
[----:B---3--:R-:W-:Y:S02]  /*00b0*/  UISETP.GE.AND UP0, UPT, UR8, 0x2, UPT ;  /* 0x000000020800788c */ /* 0x008fe4000bf06270 */
[----:B--2---:R-:W-:-:S06]  /*00c0*/  ULEA UR4, UR5, UR4, 0x18 ;  /* 0x0000000405047291 */ /* 0x004fcc000f8ec0ff */
[----:B------:R-:W-:-:S05]  /*00d0*/  LEA R0, R7, UR4, 0x2 ;  /* 0x0000000407007c11 */ /* 0x000fca000f8e10ff */
[----:B----4-:R0:W-:Y:S01]  /*00e0*/  @!P0 STS [R0], R3 ;  /* 0x0000000300008388 */ /* 0x0101e20000000800 */
[----:B------:R-:W-:Y:S06]  /*00f0*/  BAR.SYNC.DEFER_BLOCKING 0x0 ;  /* 0x0000000000007b1d */ /* 0x000fec0000010000 */
[----:B------:R-:W-:Y:S05]  /*0100*/  BRA.U !UP0, `(.L_x_0) ;  /* 0x0000000108447547 */ /* 0x000fea000b800000 */
[----:B------:R-:W1:Y:S01]  /*0110*/  LDCU UR5, c[0x0][0x390] ;  /* 0x00007200ff0577ac */ /* 0x000e620008000800 */
[----:B------:R-:W2:Y:S01]  /*0120*/  LDCU UR8, c[0x0][0x394] ;  /* 0x00007280ff0877ac */ /* 0x000ea20008000800 */
[----:B-1----:R-:W-:Y:S01]  /*0130*/  ISETP.GE.AND P0, PT, R7, UR5, PT ;  /* 0x0000000507007c0c */ /* 0x002fe2000bf06270 */
[----:B--2---:R-:W-:-:S12]  /*0140*/  UMOV UR5, 0x1 ;  /* 0x0000000100057882 */ /* 0x004fd80000000000 */
.L_x_1:
[----:B------:R-:W-:Y:S01]  /*0150*/  ISETP.GE.U32.AND P1, PT, R7, UR5, PT ;  /* 0x0000000507007c0c */ /* 0x000fe2000bf26070 */
[----:B------:R-:W-:-:S12]  /*0160*/  IMAD.MOV.U32 R2, RZ, RZ, RZ ;  /* 0x000000ffff027224 */ /* 0x000fd800078e00ff */
[----:B0-----:R-:W-:Y:S01]  /*0170*/  @P1 VIADD R3, R7, -UR5 ;  /* 0x8000000507031c36 */ /* 0x001fe20008000000 */
[----:B------:R-:W-:-:S04]  /*0180*/  USHF.L.U32 UR5, UR5, 0x1, URZ ;  /* 0x0000000105057899 */ /* 0x000fc800080006ff */
[----:B------:R-:W-:Y:S01]  /*0190*/  @P1 LEA R3, R3, UR4, 0x2 ;  /* 0x0000000403031c11 */ /* 0x000fe2000f8e10ff */
[----:B------:R-:W-:-:S04]  /*01a0*/  UISETP.GE.AND UP0, UPT, UR5, UR8, UPT ;  /* 0x000000080500728c */ /* 0x000fc8000bf06270 */
[----:B------:R-:W-:Y:S01]  /*01b0*/  @P1 LDS R2, [R3] ;  /* 0x0000000003021984 */ /* 0x000fe20000000800 */
[----:B------:R-:W-:Y:S06]  /*01c0*/  BAR.SYNC.DEFER_BLOCKING 0x0 ;  /* 0x0000000000007b1d */ /* 0x000fec0000010000 */
[----:B-1----:R-:W0:Y:S02]  /*01d0*/  @!P0 LDS R5, [R0] ;  /* 0x0000000000058984 */ /* 0x002e240000000800 */
[----:B0-----:R-:W-:-:S05]  /*01e0*/  @!P0 FADD R5, R5, R2 ;  /* 0x0000000205058221 */ /* 0x001fca0000000000 */
[----:B------:R1:W-:Y:S01]  /*01f0*/  @!P0 STS [R0], R5 ;  /* 0x0000000500008388 */ /* 0x0003e20000000800 */
[----:B------:R-:W-:Y:S06]  /*0200*/  BAR.SYNC.DEFER_BLOCKING 0x0 ;  /* 0x0000000000007b1d */ /* 0x000fec0000010000 */
[----:B------:R-:W-:Y:S05]  /*0210*/  BRA.U !UP0, `(.L_x_1) ;  /* 0xfffffffd08cc7547 */ /* 0x000fea000b83ffff */
.L_x_0:
[----:B------:R-:W-:Y:S05]  /*0220*/  @P0 EXIT ;  /* 0x000000000000094d */ /* 0x000fea0003800000 */
[----:B-1----:R-:W1:Y:S01]  /*0230*/  LDS R5, [R0] ;  /* 0x0000000000057984 */ /* 0x002e620000000800 */
[----:B0-----:R-:W0:Y:S02]  /*0240*/  LDC.64 R2, c[0x0][0x388] ;  /* 0x0000e200ff027b82 */ /* 0x001e240000000a00 */
[----:B0-----:R-:W-:-:S05]  /*0250*/  IMAD.WIDE.U32 R2, R7, 0x4, R2 ;  /* 0x0000000407027825 */ /* 0x001fca00078e0002 */
[----:B-1----:R-:W-:Y:S01]  /*0260*/  STG.E desc[UR6][R2.64], R5 ;  /* 0x0000000502007986 */ /* 0x002fe2000c101906 */
[----:B------:R-:W-:Y:S05]  /*0270*/  EXIT ;  /* 0x000000000000794d */ /* 0x000fea0003800000 */
.L_x_2:
[----:B------:R-:W-:-:S00]  /*0280*/  BRA `(.L_x_2) ;  /* 0xfffffffc00fc7947 */ /* 0x000fc0000383ffff */
[----:B------:R-:W-:-:S00]  /*0290*/  NOP ;  /* 0x0000000000007918 */ /* 0x000fc00000000000 */
        /* <DEDUP_REMOVED lines=14> */
.L_x_3:


//--------------------- .nv.shared._Z9PrefixSumPfS_ii --------------------------
	.section	.nv.shared._Z9PrefixSumPfS_ii,"aw",@nobits
	.sectionflags	@""
	.align	4
.nv.shared._Z9PrefixSumPfS_ii:
	.zero		5120


//--------------------- .nv.shared.reserved.0     --------------------------
	.section	.nv.shared.reserved.0,"aw",@nobits
	.weak		__nv_reservedSMEM_offset_0_alias
	.size		__nv_reservedSMEM_offset_0_alias, 0, 64
	.other		__nv_reservedSMEM_offset_0_alias,@"STO_CUDA_RESERVED_SHARED STV_DEFAULT"
__nv_reservedSMEM_offset_0_alias:
	.zero		0
	.zero		64


//--------------------- .nv.constant0._Z9PrefixSumPfS_ii --------------------------
	.section	.nv.constant0._Z9PrefixSumPfS_ii,"a",@progbits
	.sectionflags	@""
	.align	4
.nv.constant0._Z9PrefixSumPfS_ii:
	.zero		920


//--------------------- SYMBOLS --------------------------

	.type		.nv.reservedSmem.offset0,@object
	.size		.nv.reservedSmem.offset0,0x4
	.type		.nv.reservedSmem.cap,@object
	.size		.nv.reservedSmem.cap,0x4
